//
// Generated by NVIDIA NVVM Compiler
//
// Compiler Build ID: CL-36424714
// Cuda compilation tools, release 13.0, V13.0.88
// Based on NVVM 20.0.0
//

.version 9.0
.target sm_100
.address_size 64

	// .globl	_Z15reductionSumGPUPfS_
// _ZZ15reductionSumGPUPfS_E10partialSum has been demoted

.visible .entry _Z15reductionSumGPUPfS_(
	.param .u64 .ptr .align 1 _Z15reductionSumGPUPfS__param_0,
	.param .u64 .ptr .align 1 _Z15reductionSumGPUPfS__param_1
)
{
	.reg .pred 	%p<3>;
	.reg .b32 	%r<22>;
	.reg .b32 	%f<7>;
	.reg .b64 	%rd<9>;
	// demoted variable
	.shared .align 4 .b8 _ZZ15reductionSumGPUPfS_E10partialSum[8192];
	ld.param.u64 	%rd2, [_Z15reductionSumGPUPfS__param_0];
	ld.param.u64 	%rd1, [_Z15reductionSumGPUPfS__param_1];
	cvta.to.global.u64 	%rd3, %rd2;
	mov.u32 	%r1, %tid.x;
	mov.u32 	%r7, %ctaid.x;
	mov.u32 	%r2, %ntid.x;
	mul.lo.s32 	%r8, %r7, %r2;
	shl.b32 	%r9, %r8, 1;
	add.s32 	%r10, %r9, %r1;
	mul.wide.u32 	%rd4, %r10, 4;
	add.s64 	%rd5, %rd3, %rd4;
	ld.global.f32 	%f1, [%rd5];
	shl.b32 	%r11, %r1, 2;
	mov.u32 	%r12, _ZZ15reductionSumGPUPfS_E10partialSum;
	add.s32 	%r13, %r12, %r11;
	st.shared.f32 	[%r13], %f1;
	add.s32 	%r14, %r10, %r2;
	mul.wide.u32 	%rd6, %r14, 4;
	add.s64 	%rd7, %rd3, %rd6;
	ld.global.f32 	%f2, [%rd7];
	shl.b32 	%r15, %r2, 2;
	add.s32 	%r16, %r13, %r15;
	st.shared.f32 	[%r16], %f2;
	add.s32 	%r3, %r13, %r11;
	mov.b32 	%r21, 1;
$L__BB0_1:
	bar.sync 	0;
	add.s32 	%r17, %r21, -1;
	and.b32  	%r18, %r17, %r1;
	setp.ne.s32 	%p1, %r18, 0;
	@%p1 bra 	$L__BB0_3;
	shl.b32 	%r19, %r21, 2;
	add.s32 	%r20, %r3, %r19;
	ld.shared.f32 	%f3, [%r20];
	ld.shared.f32 	%f4, [%r3];
	add.f32 	%f5, %f3, %f4;
	st.shared.f32 	[%r3], %f5;
$L__BB0_3:
	shl.b32 	%r21, %r21, 1;
	setp.le.u32 	%p2, %r21, %r2;
	@%p2 bra 	$L__BB0_1;
	cvta.to.global.u64 	%rd8, %rd1;
	bar.sync 	0;
	ld.shared.f32 	%f6, [_ZZ15reductionSumGPUPfS_E10partialSum];
	st.global.f32 	[%rd8], %f6;
	ret;

}


// ===== COMPILED SASS (sm_100) =====

	.target	sm_100

	.elftype	@"ET_EXEC"


//--------------------- .note.nv.tkinfo           --------------------------
	.section	.note.nv.tkinfo,"",@"SHT_NOTE"
	.sectionflags	@"SHF_NOTE_NV_TKINFO"
	.tkinfo
        /*0018*/ 	.word	0x00000002
        /*0030*/ 	.string	""
        /*0030*/ 	.string	"ptxas"
        /*0030*/ 	.string	"Cuda compilation tools, release 13.0, V13.0.88"
        /*0030*/ 	.string	"Build cuda_13.0.r13.0/compiler.36424714_0"
        /*0030*/ 	.string	"-arch sm_100 -m 64 "



//--------------------- .note.nv.cuinfo           --------------------------
	.section	.note.nv.cuinfo,"",@"SHT_NOTE"
	.sectionflags	@"SHF_NOTE_NV_CUINFO"
        /*0018*/ 	.short	0x0002
        /*001a*/ 	.short	0x0064
        /*001c*/ 	.short	0x0082
	.zero		2


//--------------------- .nv.info                  --------------------------
	.section	.nv.info,"",@"SHT_CUDA_INFO"
	.align	4


	//----- nvinfo : EIATTR_REGCOUNT
	.align		4
        /*0000*/ 	.byte	0x04, 0x2f
        /*0002*/ 	.short	(.L_1 - .L_0)
	.align		4
.L_0:
        /*0004*/ 	.word	index@(_Z15reductionSumGPUPfS_)
        /*0008*/ 	.word	0x00000010


	//----- nvinfo : EIATTR_FRAME_SIZE
	.align		4
.L_1:
        /*000c*/ 	.byte	0x04, 0x11
        /*000e*/ 	.short	(.L_3 - .L_2)
	.align		4
.L_2:
        /*0010*/ 	.word	index@(_Z15reductionSumGPUPfS_)
        /*0014*/ 	.word	0x00000000


	//----- nvinfo : EIATTR_MIN_STACK_SIZE
	.align		4
.L_3:
        /*0018*/ 	.byte	0x04, 0x12
        /*001a*/ 	.short	(.L_5 - .L_4)
	.align		4
.L_4:
        /*001c*/ 	.word	index@(_Z15reductionSumGPUPfS_)
        /*0020*/ 	.word	0x00000000
.L_5:


//--------------------- .nv.compat                --------------------------
	.section	.nv.compat,"",@"SHT_CUDA_COMPAT_INFO"
	.align	4
        /*0000*/ 	.byte	0x02, 0x09, 0x00, 0x00, 0x02, 0x02, 0x01, 0x00, 0x02, 0x05, 0x05, 0x00, 0x03, 0x07, 0x01, 0x01
        /*0010*/ 	.byte	0x02, 0x03, 0x00, 0x00, 0x02, 0x06, 0x01, 0x00, 0x04, 0x0b, 0x08, 0x00, 0x09, 0x00, 0x00, 0x00
        /*0020*/ 	.byte	0x00, 0x00, 0x00, 0x00


//--------------------- .nv.info._Z15reductionSumGPUPfS_ --------------------------
	.section	.nv.info._Z15reductionSumGPUPfS_,"",@"SHT_CUDA_INFO"
	.sectionflags	@""
	.align	4


	//----- nvinfo : EIATTR_CUDA_API_VERSION
	.align		4
        /*0000*/ 	.byte	0x04, 0x37
        /*0002*/ 	.short	(.L_7 - .L_6)
.L_6:
        /*0004*/ 	.word	0x00000082


	//----- nvinfo : EIATTR_KPARAM_INFO
	.align		4
.L_7:
        /*0008*/ 	.byte	0x04, 0x17
        /*000a*/ 	.short	(.L_9 - .L_8)
.L_8:
        /*000c*/ 	.word	0x00000000
        /*0010*/ 	.short	0x0001
        /*0012*/ 	.short	0x0008
        /*0014*/ 	.byte	0x00, 0xf5, 0x21, 0x00


	//----- nvinfo : EIATTR_KPARAM_INFO
	.align		4
.L_9:
        /*0018*/ 	.byte	0x04, 0x17
        /*001a*/ 	.short	(.L_11 - .L_10)
.L_10:
        /*001c*/ 	.word	0x00000000
        /*0020*/ 	.short	0x0000
        /*0022*/ 	.short	0x0000
        /*0024*/ 	.byte	0x00, 0xf5, 0x21, 0x00


	//----- nvinfo : EIATTR_SPARSE_MMA_MASK
	.align		4
.L_11:
        /*0028*/ 	.byte	0x03, 0x50
        /*002a*/ 	.short	0x0000


	//----- nvinfo : EIATTR_MAXREG_COUNT
	.align		4
        /*002c*/ 	.byte	0x03, 0x1b
        /*002e*/ 	.short	0x00ff


	//----- nvinfo : EIATTR_NUM_BARRIERS
	.align		4
        /*0030*/ 	.byte	0x02, 0x4c
        /*0032*/ 	.byte	0x01
	.zero		1


	//----- nvinfo : EIATTR_MERCURY_ISA_VERSION
	.align		4
        /*0034*/ 	.byte	0x03, 0x5f
        /*0036*/ 	.short	0x0101


	//----- nvinfo : EIATTR_VRC_CTA_INIT_COUNT
	.align		4
        /*0038*/ 	.byte	0x02, 0x4a
	.zero		1
	.zero		1


	//----- nvinfo : EIATTR_EXIT_INSTR_OFFSETS
	.align		4
        /*003c*/ 	.byte	0x04, 0x1c
        /*003e*/ 	.short	(.L_13 - .L_12)


	//   ....[0]....
.L_12:
        /*0040*/ 	.word	0x00000280


	//----- nvinfo : EIATTR_CBANK_PARAM_SIZE
	.align		4
.L_13:
        /*0044*/ 	.byte	0x03, 0x19
        /*0046*/ 	.short	0x0010


	//----- nvinfo : EIATTR_PARAM_CBANK
	.align		4
        /*0048*/ 	.byte	0x04, 0x0a
        /*004a*/ 	.short	(.L_15 - .L_14)
	.align		4
.L_14:
        /*004c*/ 	.word	index@(.nv.constant0._Z15reductionSumGPUPfS_)
        /*0050*/ 	.short	0x0380
        /*0052*/ 	.short	0x0010


	//----- nvinfo : EIATTR_SW_WAR
	.align		4
.L_15:
        /*0054*/ 	.byte	0x04, 0x36
        /*0056*/ 	.short	(.L_17 - .L_16)
.L_16:
        /*0058*/ 	.word	0x00000008
.L_17:


//--------------------- .nv.callgraph             --------------------------
	.section	.nv.callgraph,"",@"SHT_CUDA_CALLGRAPH"
	.align	4
	.sectionentsize	8
	.align		4
        /*0000*/ 	.word	0x00000000
	.align		4
        /*0004*/ 	.word	0xffffffff
	.align		4
        /*0008*/ 	.word	0x00000000
	.align		4
        /*000c*/ 	.word	0xfffffffe
	.align		4
        /*0010*/ 	.word	0x00000000
	.align		4
        /*0014*/ 	.word	0xfffffffd
	.align		4
        /*0018*/ 	.word	0x00000000
	.align		4
        /*001c*/ 	.word	0xfffffffc


//--------------------- .text._Z15reductionSumGPUPfS_ --------------------------
	.section	.text._Z15reductionSumGPUPfS_,"ax",@progbits
	.align	128
        .global         _Z15reductionSumGPUPfS_
        .type           _Z15reductionSumGPUPfS_,@function
        .size           _Z15reductionSumGPUPfS_,(.L_x_2 - _Z15reductionSumGPUPfS_)
        .other          _Z15reductionSumGPUPfS_,@"STO_CUDA_ENTRY STV_DEFAULT"
_Z15reductionSumGPUPfS_:
.text._Z15reductionSumGPUPfS_:
[----:B------:R-:W-:Y:S01]  /*0000*/  LDC R1, c[0x0][0x37c] ;  /* 0x0000df00ff017b82 */ /* 0x000fe20000000800 */
[----:B------:R-:W0:Y:S07]  /*0010*/  S2R R13, SR_TID.X ;  /* 0x00000000000d7919 */ /* 0x000e2e0000002100 */
[----:B------:R-:W1:Y:S01]  /*0020*/  S2UR UR4, SR_CTAID.X ;  /* 0x00000000000479c3 */ /* 0x000e620000002500 */
[----:B------:R-:W2:Y:S07]  /*0030*/  LDCU.64 UR6, c[0x0][0x358] ;  /* 0x00006b00ff0677ac */ /* 0x000eae0008000a00 */
[----:B------:R-:W1:Y:S08]  /*0040*/  LDC R6, c[0x0][0x360] ;  /* 0x0000d800ff067b82 */ /* 0x000e700000000800 */
[----:B------:R-:W3:Y:S01]  /*0050*/  LDC.64 R4, c[0x0][0x380] ;  /* 0x0000e000ff047b82 */ /* 0x000ee20000000a00 */
[----:B-1----:R-:W-:-:S05]  /*0060*/  IMAD R0, R6, UR4, RZ ;  /* 0x0000000406007c24 */ /* 0x002fca000f8e02ff */
[----:B0-----:R-:W-:-:S05]  /*0070*/  LEA R3, R0, R13, 0x1 ;  /* 0x0000000d00037211 */ /* 0x001fca00078e08ff */
[C---:B------:R-:W-:Y:S02]  /*0080*/  IMAD.IADD R7, R3.reuse, 0x1, R6 ;  /* 0x0000000103077824 */ /* 0x040fe400078e0206 */
[----:B---3--:R-:W-:-:S04]  /*0090*/  IMAD.WIDE.U32 R2, R3, 0x4, R4 ;  /* 0x0000000403027825 */ /* 0x008fc800078e0004 */
[----:B------:R-:W-:Y:S02]  /*00a0*/  IMAD.WIDE.U32 R4, R7, 0x4, R4 ;  /* 0x0000000407047825 */ /* 0x000fe400078e0004 */
[----:B--2---:R-:W2:Y:S04]  /*00b0*/  LDG.E R2, desc[UR6][R2.64] ;  /* 0x0000000602027981 */ /* 0x004ea8000c1e1900 */
[----:B------:R-:W3:Y:S01]  /*00c0*/  LDG.E R4, desc[UR6][R4.64] ;  /* 0x0000000604047981 */ /* 0x000ee2000c1e1900 */
[----:B------:R-:W0:Y:S01]  /*00d0*/  S2UR UR5, SR_CgaCtaId ;  /* 0x00000000000579c3 */ /* 0x000e220000008800 */
[----:B------:R-:W-:Y:S01]  /*00e0*/  UMOV UR4, 0x400 ;  /* 0x0000040000047882 */ /* 0x000fe20000000000 */
[----:B------:R-:W-:Y:S01]  /*00f0*/  IMAD.MOV.U32 R11, RZ, RZ, 0x1 ;  /* 0x00000001ff0b7424 */ /* 0x000fe200078e00ff */
[----:B0-----:R-:W-:-:S06]  /*0100*/  ULEA UR4, UR5, UR4, 0x18 ;  /* 0x0000000405047291 */ /* 0x001fcc000f8ec0ff */
[----:B------:R-:W-:-:S04]  /*0110*/  LEA R7, R13, UR4, 0x2 ;  /* 0x000000040d077c11 */ /* 0x000fc8000f8e10ff */
[-C--:B------:R-:W-:Y:S02]  /*0120*/  LEA R9, R6, R7.reuse, 0x2 ;  /* 0x0000000706097211 */ /* 0x080fe400078e10ff */
[----:B------:R-:W-:Y:S01]  /*0130*/  LEA R0, R13, R7, 0x2 ;  /* 0x000000070d007211 */ /* 0x000fe200078e10ff */
[----:B--2---:R0:W-:Y:S04]  /*0140*/  STS [R7], R2 ;  /* 0x0000000207007388 */ /* 0x0041e80000000800 */
[----:B---3--:R0:W-:Y:S02]  /*0150*/  STS [R9], R4 ;  /* 0x0000000409007388 */ /* 0x0081e40000000800 */
.L_x_0:
[----:B0-----:R-:W-:Y:S01]  /*0160*/  VIADD R2, R11, 0xffffffff ;  /* 0xffffffff0b027836 */ /* 0x001fe20000000000 */
[----:B------:R-:W-:Y:S04]  /*0170*/  BAR.SYNC.DEFER_BLOCKING 0x0 ;  /* 0x0000000000007b1d */ /* 0x000fe80000010000 */
[----:B------:R-:W-:-:S13]  /*0180*/  LOP3.LUT P0, RZ, R2, R13, RZ, 0xc0, !PT ;  /* 0x0000000d02ff7212 */ /* 0x000fda000780c0ff */
[C---:B------:R-:W-:Y:S02]  /*0190*/  @!P0 LEA R2, R11.reuse, R0, 0x2 ;  /* 0x000000000b028211 */ /* 0x040fe400078e10ff */
[----:B------:R-:W-:Y:S01]  /*01a0*/  SHF.L.U32 R11, R11, 0x1, RZ ;  /* 0x000000010b0b7819 */ /* 0x000fe200000006ff */
[----:B------:R-:W-:Y:S04]  /*01b0*/  @!P0 LDS R3, [R0] ;  /* 0x0000000000038984 */ /* 0x000fe80000000800 */
[----:B------:R-:W0:Y:S02]  /*01c0*/  @!P0 LDS R2, [R2] ;  /* 0x0000000002028984 */ /* 0x000e240000000800 */
[----:B0-----:R-:W-:-:S05]  /*01d0*/  @!P0 FADD R3, R2, R3 ;  /* 0x0000000302038221 */ /* 0x001fca0000000000 */
[----:B------:R1:W-:Y:S01]  /*01e0*/  @!P0 STS [R0], R3 ;  /* 0x0000000300008388 */ /* 0x0003e20000000800 */
[----:B------:R-:W-:-:S13]  /*01f0*/  ISETP.GT.U32.AND P0, PT, R11, R6, PT ;  /* 0x000000060b00720c */ /* 0x000fda0003f04070 */
[----:B-1----:R-:W-:Y:S05]  /*0200*/  @!P0 BRA `(.L_x_0) ;  /* 0xfffffffc00d48947 */ /* 0x002fea000383ffff */
[----:B------:R-:W0:Y:S08]  /*0210*/  S2UR UR5, SR_CgaCtaId ;  /* 0x00000000000579c3 */ /* 0x000e300000008800 */
[----:B------:R-:W-:Y:S06]  /*0220*/  BAR.SYNC.DEFER_BLOCKING 0x0 ;  /* 0x0000000000007b1d */ /* 0x000fec0000010000 */
[----:B------:R-:W-:-:S02]  /*0230*/  UMOV UR4, 0x400 ;  /* 0x0000040000047882 */ /* 0x000fc40000000000 */
[----:B------:R-:W1:Y:S01]  /*0240*/  LDC.64 R2, c[0x0][0x388] ;  /* 0x0000e200ff027b82 */ /* 0x000e620000000a00 */
[----:B0-----:R-:W-:-:S09]  /*0250*/  ULEA UR4, UR5, UR4, 0x18 ;  /* 0x0000000405047291 */ /* 0x001fd2000f8ec0ff */
[----:B------:R-:W1:Y:S04]  /*0260*/  LDS R5, [UR4] ;  /* 0x00000004ff057984 */ /* 0x000e680008000800 */
[----:B-1----:R-:W-:Y:S01]  /*0270*/  STG.E desc[UR6][R2.64], R5 ;  /* 0x0000000502007986 */ /* 0x002fe2000c101906 */
[----:B------:R-:W-:Y:S05]  /*0280*/  EXIT ;  /* 0x000000000000794d */ /* 0x000fea0003800000 */
.L_x_1:
[----:B------:R-:W-:-:S00]  /*0290*/  BRA `(.L_x_1) ;  /* 0xfffffffc00fc7947 */ /* 0x000fc0000383ffff */
[----:B------:R-:W-:-:S00]  /*02a0*/  NOP ;  /* 0x0000000000007918 */ /* 0x000fc00000000000 */
        /* <DEDUP_REMOVED lines=13> */
.L_x_2:


//--------------------- .nv.shared._Z15reductionSumGPUPfS_ --------------------------
	.section	.nv.shared._Z15reductionSumGPUPfS_,"aw",@nobits
	.sectionflags	@""
	.align	4
.nv.shared._Z15reductionSumGPUPfS_:
	.zero		9216


//--------------------- .nv.shared.reserved.0     --------------------------
	.section	.nv.shared.reserved.0,"aw",@nobits
	.weak		__nv_reservedSMEM_offset_0_alias
	.size		__nv_reservedSMEM_offset_0_alias, 0, 64
	.other		__nv_reservedSMEM_offset_0_alias,@"STO_CUDA_RESERVED_SHARED STV_DEFAULT"
__nv_reservedSMEM_offset_0_alias:
	.zero		0
	.zero		64


//--------------------- .nv.constant0._Z15reductionSumGPUPfS_ --------------------------
	.section	.nv.constant0._Z15reductionSumGPUPfS_,"a",@progbits
	.sectionflags	@""
	.align	4
.nv.constant0._Z15reductionSumGPUPfS_:
	.zero		912


//--------------------- SYMBOLS --------------------------

	.type		.nv.reservedSmem.offset0,@object
	.size		.nv.reservedSmem.offset0,0x4
	.type		.nv.reservedSmem.cap,@object
	.size		.nv.reservedSmem.cap,0x4
